	.headerflags	@"EF_CUDA_TEXMODE_UNIFIED EF_CUDA_64BIT_ADDRESS EF_CUDA_SM86 EF_CUDA_VIRTUAL_SM(EF_CUDA_SM86)"
	.elftype	@"ET_EXEC"


//--------------------- .nv.info                  --------------------------
	.section	.nv.info,"",@"SHT_CUDA_INFO"
	.align	4


	//----- nvinfo : EIATTR_REGCOUNT
	.align		4
        /*0000*/ 	.byte	0x04, 0x2f
        /*0002*/ 	.short	(.L_2 - .L_1)
	.align		4
.L_1:
        /*0004*/ 	.word	index@(triton_red_fused__to_copy_add_mean_mul_pow_rsqrt_9)
        /*0008*/ 	.word	0x00000024


	//----- nvinfo : EIATTR_MIN_STACK_SIZE
	.align		4
.L_2:
        /*000c*/ 	.byte	0x04, 0x12
        /*000e*/ 	.short	(.L_4 - .L_3)
	.align		4
.L_3:
        /*0010*/ 	.word	index@(triton_red_fused__to_copy_add_mean_mul_pow_rsqrt_9)
        /*0014*/ 	.word	0x00000000


	//----- nvinfo : EIATTR_FRAME_SIZE
	.align		4
.L_4:
        /*0018*/ 	.byte	0x04, 0x11
        /*001a*/ 	.short	(.L_6 - .L_5)
	.align		4
.L_5:
        /*001c*/ 	.word	index@(triton_red_fused__to_copy_add_mean_mul_pow_rsqrt_9)
        /*0020*/ 	.word	0x00000000


	//----- nvinfo : EIATTR_MIN_STACK_SIZE
	.align		4
.L_6:
        /*0024*/ 	.byte	0x04, 0x12
        /*0026*/ 	.short	(.L_8 - .L_7)
	.align		4
.L_7:
        /*0028*/ 	.word	index@(triton_red_fused__to_copy_add_mean_mul_pow_rsqrt_9)
        /*002c*/ 	.word	0x00000000
.L_8:


//--------------------- .nv.info.triton_red_fused__to_copy_add_mean_mul_pow_rsqrt_9 --------------------------
	.section	.nv.info.triton_red_fused__to_copy_add_mean_mul_pow_rsqrt_9,"",@"SHT_CUDA_INFO"
	.sectionflags	@""
	.align	4


	//----- nvinfo : EIATTR_CUDA_API_VERSION
	.align		4
        /*0000*/ 	.byte	0x04, 0x37
        /*0002*/ 	.short	(.L_10 - .L_9)
.L_9:
        /*0004*/ 	.word	0x0000007c


	//----- nvinfo : EIATTR_SW2861232_WAR
	.align		4
.L_10:
        /*0008*/ 	.byte	0x01, 0x35
	.zero		2


	//----- nvinfo : EIATTR_PARAM_CBANK
	.align		4
        /*000c*/ 	.byte	0x04, 0x0a
        /*000e*/ 	.short	(.L_12 - .L_11)
	.align		4
.L_11:
        /*0010*/ 	.word	index@(.nv.constant0.triton_red_fused__to_copy_add_mean_mul_pow_rsqrt_9)
        /*0014*/ 	.short	0x0160
        /*0016*/ 	.short	0x0030


	//----- nvinfo : EIATTR_CBANK_PARAM_SIZE
	.align		4
.L_12:
        /*0018*/ 	.byte	0x03, 0x19
        /*001a*/ 	.short	0x0030


	//----- nvinfo : EIATTR_KPARAM_INFO
	.align		4
        /*001c*/ 	.byte	0x04, 0x17
        /*001e*/ 	.short	(.L_14 - .L_13)
.L_13:
        /*0020*/ 	.word	0x00000000
        /*0024*/ 	.short	0x0006
        /*0026*/ 	.short	0x0028
        /*0028*/ 	.byte	0x00, 0xf4, 0x21, 0x00


	//----- nvinfo : EIATTR_KPARAM_INFO
	.align		4
.L_14:
        /*002c*/ 	.byte	0x04, 0x17
        /*002e*/ 	.short	(.L_16 - .L_15)
.L_15:
        /*0030*/ 	.word	0x00000000
        /*0034*/ 	.short	0x0005
        /*0036*/ 	.short	0x0024
        /*0038*/ 	.byte	0x00, 0xf0, 0x11, 0x00


	//----- nvinfo : EIATTR_KPARAM_INFO
	.align		4
.L_16:
        /*003c*/ 	.byte	0x04, 0x17
        /*003e*/ 	.short	(.L_18 - .L_17)
.L_17:
        /*0040*/ 	.word	0x00000000
        /*0044*/ 	.short	0x0004
        /*0046*/ 	.short	0x0020
        /*0048*/ 	.byte	0x00, 0xf0, 0x11, 0x00


	//----- nvinfo : EIATTR_KPARAM_INFO
	.align		4
.L_18:
        /*004c*/ 	.byte	0x04, 0x17
        /*004e*/ 	.short	(.L_20 - .L_19)
.L_19:
        /*0050*/ 	.word	0x00000000
        /*0054*/ 	.short	0x0003
        /*0056*/ 	.short	0x0018
        /*0058*/ 	.byte	0x00, 0xf4, 0x21, 0x00


	//----- nvinfo : EIATTR_KPARAM_INFO
	.align		4
.L_20:
        /*005c*/ 	.byte	0x04, 0x17
        /*005e*/ 	.short	(.L_22 - .L_21)
.L_21:
        /*0060*/ 	.word	0x00000000
        /*0064*/ 	.short	0x0002
        /*0066*/ 	.short	0x0010
        /*0068*/ 	.byte	0x00, 0xf4, 0x21, 0x00


	//----- nvinfo : EIATTR_KPARAM_INFO
	.align		4
.L_22:
        /*006c*/ 	.byte	0x04, 0x17
        /*006e*/ 	.short	(.L_24 - .L_23)
.L_23:
        /*0070*/ 	.word	0x00000000
        /*0074*/ 	.short	0x0001
        /*0076*/ 	.short	0x0008
        /*0078*/ 	.byte	0x00, 0xf4, 0x21, 0x00


	//----- nvinfo : EIATTR_KPARAM_INFO
	.align		4
.L_24:
        /*007c*/ 	.byte	0x04, 0x17
        /*007e*/ 	.short	(.L_26 - .L_25)
.L_25:
        /*0080*/ 	.word	0x00000000
        /*0084*/ 	.short	0x0000
        /*0086*/ 	.short	0x0000
        /*0088*/ 	.byte	0x00, 0xf4, 0x21, 0x00


	//----- nvinfo : EIATTR_MAXREG_COUNT
	.align		4
.L_26:
        /*008c*/ 	.byte	0x03, 0x1b
        /*008e*/ 	.short	0x0080


	//----- nvinfo : EIATTR_COOP_GROUP_MASK_REGIDS
	.align		4
        /*0090*/ 	.byte	0x04, 0x29
        /*0092*/ 	.short	(.L_28 - .L_27)


	//   ....[0]....
.L_27:
        /*0094*/ 	.word	0xffffffff


	//   ....[1]....
        /*0098*/ 	.word	0xffffffff


	//   ....[2]....
        /*009c*/ 	.word	0xffffffff


	//   ....[3]....
        /*00a0*/ 	.word	0xffffffff


	//   ....[4]....
        /*00a4*/ 	.word	0xffffffff


	//   ....[5]....
        /*00a8*/ 	.word	0xffffffff


	//----- nvinfo : EIATTR_COOP_GROUP_INSTR_OFFSETS
	.align		4
.L_28:
        /*00ac*/ 	.byte	0x04, 0x28
        /*00ae*/ 	.short	(.L_30 - .L_29)


	//   ....[0]....
.L_29:
        /*00b0*/ 	.word	0x00000560


	//   ....[1]....
        /*00b4*/ 	.word	0x00000580


	//   ....[2]....
        /*00b8*/ 	.word	0x000005a0


	//   ....[3]....
        /*00bc*/ 	.word	0x000005d0


	//   ....[4]....
        /*00c0*/ 	.word	0x000005f0


	//   ....[5]....
        /*00c4*/ 	.word	0x00000670


	//----- nvinfo : EIATTR_EXIT_INSTR_OFFSETS
	.align		4
.L_30:
        /*00c8*/ 	.byte	0x04, 0x1c
        /*00ca*/ 	.short	(.L_32 - .L_31)


	//   ....[0]....
.L_31:
        /*00cc*/ 	.word	0x00000bf0


	//----- nvinfo : EIATTR_REQNTID
	.align		4
.L_32:
        /*00d0*/ 	.byte	0x04, 0x10
        /*00d2*/ 	.short	(.L_34 - .L_33)
.L_33:
        /*00d4*/ 	.word	0x00000200
        /*00d8*/ 	.word	0x00000001
        /*00dc*/ 	.word	0x00000001
.L_34:


//--------------------- .nv.callgraph             --------------------------
	.section	.nv.callgraph,"",@"SHT_CUDA_CALLGRAPH"
	.align	4
	.sectionentsize	8
	.align		4
        /*0000*/ 	.word	0x00000000
	.align		4
        /*0004*/ 	.word	0xffffffff
	.align		4
        /*0008*/ 	.word	0x00000000
	.align		4
        /*000c*/ 	.word	0xfffffffe
	.align		4
        /*0010*/ 	.word	0x00000000
	.align		4
        /*0014*/ 	.word	0xfffffffd
	.align		4
        /*0018*/ 	.word	0x00000000
	.align		4
        /*001c*/ 	.word	0xfffffffc


//--------------------- .nv.rel.action            --------------------------
	.section	.nv.rel.action,"",@"SHT_CUDA_RELOCINFO"
	.align	8
	.sectionentsize	8
        /*0000*/ 	.byte	0x73, 0x00, 0x00, 0x00, 0x00, 0x00, 0x00, 0x00, 0x00, 0x00, 0x00, 0x11, 0x25, 0x00, 0x05, 0x36


//--------------------- .nv.constant4             --------------------------
	.section	.nv.constant4,"a",@progbits
	.align	8
	.align		8
.nv.constant4:
        /*0000*/ 	.dword	_$_str


//--------------------- .nv.constant0.triton_red_fused__to_copy_add_mean_mul_pow_rsqrt_9 --------------------------
	.section	.nv.constant0.triton_red_fused__to_copy_add_mean_mul_pow_rsqrt_9,"a",@progbits
	.sectionflags	@""
	.align	4
.nv.constant0.triton_red_fused__to_copy_add_mean_mul_pow_rsqrt_9:
	.zero		400


//--------------------- .text.triton_red_fused__to_copy_add_mean_mul_pow_rsqrt_9 --------------------------
	.section	.text.triton_red_fused__to_copy_add_mean_mul_pow_rsqrt_9,"ax",@progbits
	.sectionflags	@"SHF_BARRIERS=1"
	.sectioninfo	@"SHI_REGISTERS=36"
	.align	128
        .global         triton_red_fused__to_copy_add_mean_mul_pow_rsqrt_9
        .type           triton_red_fused__to_copy_add_mean_mul_pow_rsqrt_9,@function
        .size           triton_red_fused__to_copy_add_mean_mul_pow_rsqrt_9,(.L_x_3 - triton_red_fused__to_copy_add_mean_mul_pow_rsqrt_9)
        .other          triton_red_fused__to_copy_add_mean_mul_pow_rsqrt_9,@"STO_CUDA_ENTRY STV_DEFAULT"
triton_red_fused__to_copy_add_mean_mul_pow_rsqrt_9:
.text.triton_red_fused__to_copy_add_mean_mul_pow_rsqrt_9:
[----:B------:R-:W-:Y:S02]  /*0000*/  MOV R1, c[0x0][0x28] ;  /* 0x00000a0000017a02 */ /* 0x000fe40000000f00 */
[----:B------:R-:W0:Y:S01]  /*0010*/  S2R R21, SR_TID.X ;  /* 0x0000000000157919 */ /* 0x000e220000002100 */
[----:B------:R-:W1:Y:S01]  /*0020*/  S2UR UR4, SR_CTAID.X ;  /* 0x00000000000479c3 */ /* 0x000e620000002500 */
[----:B------:R-:W-:Y:S01]  /*0030*/  MOV R20, RZ ;  /* 0x000000ff00147202 */ /* 0x000fe20000000f00 */
[----:B------:R-:W-:Y:S01]  /*0040*/  IMAD.MOV.U32 R23, RZ, RZ, -0x200 ;  /* 0xfffffe00ff177424 */ /* 0x000fe200078e00ff */
[----:B------:R-:W-:Y:S01]  /*0050*/  MOV R27, RZ ;  /* 0x000000ff001b7202 */ /* 0x000fe20000000f00 */
[----:B------:R-:W-:Y:S01]  /*0060*/  CS2R R18, SRZ ;  /* 0x0000000000127805 */ /* 0x000fe2000001ff00 */
[----:B------:R-:W-:Y:S01]  /*0070*/  CS2R R16, SRZ ;  /* 0x0000000000107805 */ /* 0x000fe2000001ff00 */
[----:B------:R-:W-:Y:S01]  /*0080*/  IMAD.MOV.U32 R15, RZ, RZ, RZ ;  /* 0x000000ffff0f7224 */ /* 0x000fe200078e00ff */
[----:B------:R-:W-:Y:S02]  /*0090*/  MOV R3, RZ ;  /* 0x000000ff00037202 */ /* 0x000fe40000000f00 */
[----:B0-----:R-:W-:Y:S01]  /*00a0*/  SHF.R.U32.HI R25, RZ, 0x6, R21 ;  /* 0x00000006ff197819 */ /* 0x001fe20000011615 */
[----:B-1----:R-:W-:Y:S01]  /*00b0*/  USHF.L.U32 UR4, UR4, 0x3, URZ ;  /* 0x0000000304047899 */ /* 0x002fe2000800063f */
[----:B------:R-:W-:-:S02]  /*00c0*/  SHF.L.U32 R2, R21, 0x3, RZ ;  /* 0x0000000315027819 */ /* 0x000fc400000006ff */
[----:B------:R-:W-:Y:S02]  /*00d0*/  SGXT.U32 R25, R25, 0x3 ;  /* 0x000000031919781a */ /* 0x000fe40000000000 */
[----:B------:R-:W-:Y:S02]  /*00e0*/  LOP3.LUT R2, R2, 0x1f8, RZ, 0xc0, !PT ;  /* 0x000001f802027812 */ /* 0x000fe400078ec0ff */
[----:B------:R-:W-:Y:S01]  /*00f0*/  LOP3.LUT R5, R25, UR4, RZ, 0xfc, !PT ;  /* 0x0000000419057c12 */ /* 0x000fe2000f8efcff */
[----:B------:R-:W-:-:S03]  /*0100*/  ULDC.64 UR4, c[0x0][0x118] ;  /* 0x0000460000047ab9 */ /* 0x000fc60000000a00 */
[C---:B------:R-:W-:Y:S02]  /*0110*/  ISETP.GE.AND P1, PT, R5.reuse, 0x200, PT ;  /* 0x000002000500780c */ /* 0x040fe40003f26270 */
[----:B------:R-:W-:Y:S02]  /*0120*/  LEA R0, R5, R2, 0xc ;  /* 0x0000000205007211 */ /* 0x000fe400078e60ff */
.L_x_0:
[----:B------:R-:W-:Y:S01]  /*0130*/  IADD3 R23, R23, 0x200, RZ ;  /* 0x0000020017177810 */ /* 0x000fe20007ffe0ff */
[----:B------:R-:W-:Y:S01]  /*0140*/  IMAD.MOV.U32 R14, RZ, RZ, 0x2 ;  /* 0x00000002ff0e7424 */ /* 0x000fe200078e00ff */
[----:B------:R-:W-:Y:S01]  /*0150*/  CS2R R4, SRZ ;  /* 0x0000000000047805 */ /* 0x000fe2000001ff00 */
[----:B------:R-:W-:Y:S01]  /*0160*/  CS2R R6, SRZ ;  /* 0x0000000000067805 */ /* 0x000fe2000001ff00 */
[----:B------:R-:W-:Y:S01]  /*0170*/  LOP3.LUT R13, R0, R23, RZ, 0xfc, !PT ;  /* 0x00000017000d7212 */ /* 0x000fe200078efcff */
[----:B------:R-:W-:Y:S01]  /*0180*/  CS2R R8, SRZ ;  /* 0x0000000000087805 */ /* 0x000fe2000001ff00 */
[----:B------:R-:W-:-:S03]  /*0190*/  CS2R R10, SRZ ;  /* 0x00000000000a7805 */ /* 0x000fc6000001ff00 */
[----:B------:R-:W-:-:S04]  /*01a0*/  IMAD.WIDE R28, R13, R14, c[0x0][0x160] ;  /* 0x000058000d1c7625 */ /* 0x000fc800078e020e */
[----:B------:R-:W-:Y:S01]  /*01b0*/  IMAD.WIDE R12, R13, R14, c[0x0][0x168] ;  /* 0x00005a000d0c7625 */ /* 0x000fe200078e020e */
[----:B------:R-:W2:Y:S04]  /*01c0*/  @!P1 LDG.E.EL.128 R4, [R28.64] ;  /* 0x000000041c049981 */ /* 0x000ea8000c2e1d00 */
[----:B------:R-:W3:Y:S01]  /*01d0*/  @!P1 LDG.E.EL.128 R8, [R12.64] ;  /* 0x000000040c089981 */ /* 0x000ee2000c2e1d00 */
[----:B------:R-:W-:Y:S02]  /*01e0*/  ISETP.GE.U32.AND P0, PT, R23, 0xe00, PT ;  /* 0x00000e001700780c */ /* 0x000fe40003f06070 */
[----:B--2---:R-:W-:Y:S01]  /*01f0*/  PRMT R22, R4, 0x7632, R22 ;  /* 0x0000763204167816 */ /* 0x004fe20000000016 */
[----:B------:R-:W-:Y:S01]  /*0200*/  IMAD.U32 R24, R6, 0x10000, RZ ;  /* 0x0001000006187824 */ /* 0x000fe200078e00ff */
[----:B------:R-:W-:-:S02]  /*0210*/  SHF.L.U32 R30, R4, 0x10, RZ ;  /* 0x00000010041e7819 */ /* 0x000fc400000006ff */
[C---:B------:R-:W-:Y:S01]  /*0220*/  PRMT R4, R5.reuse, 0x7632, R4 ;  /* 0x0000763205047816 */ /* 0x040fe20000000004 */
[----:B------:R-:W-:Y:S01]  /*0230*/  IMAD.U32 R22, R22, 0x10000, RZ ;  /* 0x0001000016167824 */ /* 0x000fe200078e00ff */
[----:B------:R-:W-:Y:S02]  /*0240*/  SHF.L.U32 R26, R5, 0x10, RZ ;  /* 0x00000010051a7819 */ /* 0x000fe400000006ff */
[----:B------:R-:W-:Y:S02]  /*0250*/  PRMT R5, R6, 0x7632, R5 ;  /* 0x0000763206057816 */ /* 0x000fe40000000005 */
[C---:B------:R-:W-:Y:S02]  /*0260*/  PRMT R6, R7.reuse, 0x7632, R6 ;  /* 0x0000763207067816 */ /* 0x040fe40000000006 */
[----:B------:R-:W-:Y:S02]  /*0270*/  SHF.L.U32 R28, R7, 0x10, RZ ;  /* 0x00000010071c7819 */ /* 0x000fe400000006ff */
[----:B---3--:R-:W-:Y:S01]  /*0280*/  PRMT R29, R8, 0x7632, R29 ;  /* 0x00007632081d7816 */ /* 0x008fe2000000001d */
[----:B------:R-:W-:Y:S01]  /*0290*/  IMAD.U32 R6, R6, 0x10000, RZ ;  /* 0x0001000006067824 */ /* 0x000fe200078e00ff */
[----:B------:R-:W-:-:S02]  /*02a0*/  SHF.L.U32 R31, R8, 0x10, RZ ;  /* 0x00000010081f7819 */ /* 0x000fc400000006ff */
[C---:B------:R-:W-:Y:S01]  /*02b0*/  PRMT R12, R9.reuse, 0x7632, R12 ;  /* 0x00007632090c7816 */ /* 0x040fe2000000000c */
[----:B------:R-:W-:Y:S01]  /*02c0*/  IMAD.U32 R9, R9, 0x10000, RZ ;  /* 0x0001000009097824 */ /* 0x000fe200078e00ff */
[----:B------:R-:W-:Y:S01]  /*02d0*/  PRMT R8, R10, 0x7632, R8 ;  /* 0x000076320a087816 */ /* 0x000fe20000000008 */
[----:B------:R-:W-:Y:S01]  /*02e0*/  FADD R31, R30, R31 ;  /* 0x0000001f1e1f7221 */ /* 0x000fe20000000000 */
[C---:B------:R-:W-:Y:S01]  /*02f0*/  PRMT R7, R11.reuse, 0x7632, R7 ;  /* 0x000076320b077816 */ /* 0x040fe20000000007 */
[----:B------:R-:W-:Y:S01]  /*0300*/  FADD R26, R26, R9 ;  /* 0x000000091a1a7221 */ /* 0x000fe20000000000 */
[----:B------:R-:W-:Y:S01]  /*0310*/  SHF.L.U32 R13, R10, 0x10, RZ ;  /* 0x000000100a0d7819 */ /* 0x000fe200000006ff */
[----:B------:R-:W-:Y:S01]  /*0320*/  IMAD.U32 R9, R12, 0x10000, RZ ;  /* 0x000100000c097824 */ /* 0x000fe200078e00ff */
[----:B------:R-:W-:Y:S01]  /*0330*/  SHF.L.U32 R11, R11, 0x10, RZ ;  /* 0x000000100b0b7819 */ /* 0x000fe200000006ff */
[----:B------:R-:W-:Y:S01]  /*0340*/  @!P1 FFMA R20, R31, R31, R20 ;  /* 0x0000001f1f149223 */ /* 0x000fe20000000014 */
[----:B------:R-:W-:Y:S01]  /*0350*/  SHF.L.U32 R29, R29, 0x10, RZ ;  /* 0x000000101d1d7819 */ /* 0x000fe200000006ff */
[----:B------:R-:W-:Y:S01]  /*0360*/  FADD R24, R24, R13 ;  /* 0x0000000d18187221 */ /* 0x000fe20000000000 */
[----:B------:R-:W-:Y:S01]  /*0370*/  SHF.L.U32 R4, R4, 0x10, RZ ;  /* 0x0000001004047819 */ /* 0x000fe200000006ff */
[----:B------:R-:W-:Y:S01]  /*0380*/  FADD R28, R28, R11 ;  /* 0x0000000b1c1c7221 */ /* 0x000fe20000000000 */
[----:B------:R-:W-:Y:S01]  /*0390*/  SHF.L.U32 R5, R5, 0x10, RZ ;  /* 0x0000001005057819 */ /* 0x000fe200000006ff */
[----:B------:R-:W-:Y:S01]  /*03a0*/  FADD R22, R22, R29 ;  /* 0x0000001d16167221 */ /* 0x000fe20000000000 */
[----:B------:R-:W-:Y:S01]  /*03b0*/  SHF.L.U32 R8, R8, 0x10, RZ ;  /* 0x0000001008087819 */ /* 0x000fe200000006ff */
[----:B------:R-:W-:Y:S01]  /*03c0*/  FADD R9, R4, R9 ;  /* 0x0000000904097221 */ /* 0x000fe20000000000 */
[----:B------:R-:W-:Y:S01]  /*03d0*/  SHF.L.U32 R7, R7, 0x10, RZ ;  /* 0x0000001007077819 */ /* 0x000fe200000006ff */
[----:B------:R-:W-:Y:S01]  /*03e0*/  @!P1 FFMA R19, R26, R26, R19 ;  /* 0x0000001a1a139223 */ /* 0x000fe20000000013 */
[----:B------:R-:W-:Y:S01]  /*03f0*/  @!P1 FFMA R17, R24, R24, R17 ;  /* 0x0000001818119223 */ /* 0x000fe20000000011 */
[----:B------:R-:W-:Y:S01]  /*0400*/  FADD R5, R5, R8 ;  /* 0x0000000805057221 */ /* 0x000fe20000000000 */
[----:B------:R-:W-:Y:S01]  /*0410*/  @!P1 FFMA R15, R28, R28, R15 ;  /* 0x0000001c1c0f9223 */ /* 0x000fe2000000000f */
[----:B------:R-:W-:Y:S01]  /*0420*/  FADD R6, R6, R7 ;  /* 0x0000000706067221 */ /* 0x000fe20000000000 */
[----:B------:R-:W-:Y:S01]  /*0430*/  @!P1 FFMA R27, R22, R22, R27 ;  /* 0x00000016161b9223 */ /* 0x000fe2000000001b */
[----:B------:R-:W-:Y:S01]  /*0440*/  @!P1 FFMA R18, R9, R9, R18 ;  /* 0x0000000909129223 */ /* 0x000fe20000000012 */
[----:B------:R-:W-:Y:S01]  /*0450*/  @!P1 FFMA R16, R5, R5, R16 ;  /* 0x0000000505109223 */ /* 0x000fe20000000010 */
[----:B------:R-:W-:Y:S01]  /*0460*/  @!P1 FFMA R3, R6, R6, R3 ;  /* 0x0000000606039223 */ /* 0x000fe20000000003 */
[----:B------:R-:W-:Y:S05]  /*0470*/  @!P0 BRA `(.L_x_0) ;  /* 0xfffffcb000008947 */ /* 0x000fea000383ffff */
[----:B------:R-:W-:Y:S01]  /*0480*/  FADD R20, R20, R27 ;  /* 0x0000001b14147221 */ /* 0x000fe20000000000 */
[----:B------:R-:W-:-:S02]  /*0490*/  LOP3.LUT P0, RZ, R21, 0x1f, RZ, 0xc0, !PT ;  /* 0x0000001f15ff7812 */ /* 0x000fc4000780c0ff */
[----:B------:R-:W-:Y:S01]  /*04a0*/  SHF.R.U32.HI R8, RZ, 0x3, R21 ;  /* 0x00000003ff087819 */ /* 0x000fe20000011615 */
[----:B------:R-:W-:Y:S01]  /*04b0*/  FADD R19, R19, R20 ;  /* 0x0000001413137221 */ /* 0x000fe20000000000 */
[----:B------:R-:W-:Y:S01]  /*04c0*/  SHF.L.U32 R9, R25, 0x3, RZ ;  /* 0x0000000319097819 */ /* 0x000fe200000006ff */
[----:B------:R-:W-:Y:S01]  /*04d0*/  IMAD.MOV.U32 R20, RZ, RZ, 0x39800000 ;  /* 0x39800000ff147424 */ /* 0x000fe200078e00ff */
[----:B------:R-:W-:Y:S01]  /*04e0*/  ISETP.GE.AND P2, PT, R21, 0x10, PT ;  /* 0x000000101500780c */ /* 0x000fe20003f46270 */
[----:B------:R-:W-:Y:S01]  /*04f0*/  FADD R18, R18, R19 ;  /* 0x0000001312127221 */ /* 0x000fe20000000000 */
[----:B------:R-:W-:Y:S02]  /*0500*/  LOP3.LUT R8, R9, 0x4, R8, 0xf8, !PT ;  /* 0x0000000409087812 */ /* 0x000fe400078ef808 */
[----:B------:R-:W-:Y:S01]  /*0510*/  MOV R24, 0xffffffff ;  /* 0xffffffff00187802 */ /* 0x000fe20000000f00 */
[----:B------:R-:W-:-:S04]  /*0520*/  FADD R17, R17, R18 ;  /* 0x0000001211117221 */ /* 0x000fc80000000000 */
[----:B------:R-:W-:-:S04]  /*0530*/  FADD R16, R16, R17 ;  /* 0x0000001110107221 */ /* 0x000fc80000000000 */
[----:B------:R-:W-:-:S04]  /*0540*/  FADD R16, R15, R16 ;  /* 0x000000100f107221 */ /* 0x000fc80000000000 */
[----:B------:R-:W-:-:S05]  /*0550*/  FADD R16, R3, R16 ;  /* 0x0000001003107221 */ /* 0x000fca0000000000 */
[----:B------:R-:W0:Y:S02]  /*0560*/  SHFL.BFLY PT, R3, R16, 0x10, 0x1f ;  /* 0x0e001f0010037f89 */ /* 0x000e2400000e0000 */
[----:B0-----:R-:W-:-:S05]  /*0570*/  FADD R3, R16, R3 ;  /* 0x0000000310037221 */ /* 0x001fca0000000000 */
[----:B------:R-:W0:Y:S02]  /*0580*/  SHFL.BFLY PT, R4, R3, 0x8, 0x1f ;  /* 0x0d001f0003047f89 */ /* 0x000e2400000e0000 */
[----:B0-----:R-:W-:-:S05]  /*0590*/  FADD R4, R3, R4 ;  /* 0x0000000403047221 */ /* 0x001fca0000000000 */
[----:B------:R-:W0:Y:S02]  /*05a0*/  SHFL.BFLY PT, R5, R4, 0x4, 0x1f ;  /* 0x0c801f0004057f89 */ /* 0x000e2400000e0000 */
[----:B0-----:R-:W-:Y:S01]  /*05b0*/  FADD R5, R4, R5 ;  /* 0x0000000504057221 */ /* 0x001fe20000000000 */
[----:B------:R-:W-:-:S04]  /*05c0*/  LOP3.LUT R4, R21, 0x1, RZ, 0xc0, !PT ;  /* 0x0000000115047812 */ /* 0x000fc800078ec0ff */
[----:B------:R-:W0:Y:S02]  /*05d0*/  SHFL.BFLY PT, R6, R5, 0x2, 0x1f ;  /* 0x0c401f0005067f89 */ /* 0x000e2400000e0000 */
[----:B0-----:R-:W-:-:S05]  /*05e0*/  FADD R6, R5, R6 ;  /* 0x0000000605067221 */ /* 0x001fca0000000000 */
[----:B------:R-:W0:Y:S02]  /*05f0*/  SHFL.BFLY PT, R7, R6, 0x1, 0x1f ;  /* 0x0c201f0006077f89 */ /* 0x000e2400000e0000 */
[----:B0-----:R-:W-:-:S05]  /*0600*/  FADD R7, R6, R7 ;  /* 0x0000000706077221 */ /* 0x001fca0000000000 */
[----:B------:R0:W-:Y:S04]  /*0610*/  @!P0 STS [R8], R7 ;  /* 0x0000000708008388 */ /* 0x0001e80000000800 */
[----:B------:R-:W-:Y:S01]  /*0620*/  BAR.SYNC.DEFER_BLOCKING 0x0 ;  /* 0x0000000000007b1d */ /* 0x000fe20000010000 */
[----:B------:R-:W-:-:S04]  /*0630*/  ISETP.NE.U32.AND P0, PT, R4, 0x1, PT ;  /* 0x000000010400780c */ /* 0x000fc80003f05070 */
[C---:B------:R-:W-:Y:S02]  /*0640*/  ISETP.LT.AND P0, PT, R21.reuse, 0x10, P0 ;  /* 0x000000101500780c */ /* 0x040fe40000701270 */
[----:B0-----:R-:W-:Y:S01]  /*0650*/  MOV R8, 0xfffffe00 ;  /* 0xfffffe0000087802 */ /* 0x001fe20000000f00 */
[----:B------:R-:W0:Y:S04]  /*0660*/  @!P2 LDS R10, [R21.X4] ;  /* 0x00000000150aa984 */ /* 0x000e280000004800 */
[----:B0-----:R-:W0:Y:S02]  /*0670*/  SHFL.BFLY PT, R3, R10, 0x1, 0x1f ;  /* 0x0c201f000a037f89 */ /* 0x001e2400000e0000 */
[----:B0-----:R-:W-:Y:S01]  /*0680*/  FADD R4, R10, R3 ;  /* 0x000000030a047221 */ /* 0x001fe20000000000 */
[----:B------:R-:W-:-:S04]  /*0690*/  LOP3.LUT R3, R21, 0x1ff, RZ, 0xc0, !PT ;  /* 0x000001ff15037812 */ /* 0x000fc800078ec0ff */
[----:B------:R-:W-:Y:S01]  /*06a0*/  @P0 STS [R21.X4], R4 ;  /* 0x0000000415000388 */ /* 0x000fe20000004800 */
[----:B------:R-:W-:-:S03]  /*06b0*/  IMAD.WIDE.U32 R22, R3, R14, c[0x0][0x170] ;  /* 0x00005c0003167625 */ /* 0x000fc600078e000e */
[----:B------:R-:W-:Y:S06]  /*06c0*/  BAR.SYNC.DEFER_BLOCKING 0x0 ;  /* 0x0000000000007b1d */ /* 0x000fec0000010000 */
[----:B------:R-:W0:Y:S02]  /*06d0*/  LDS R25, [R25.X8] ;  /* 0x0000000019197984 */ /* 0x000e240000008800 */
[----:B0-----:R-:W-:-:S06]  /*06e0*/  FFMA R20, R25, R20, 9.9999999747524270788e-07 ;  /* 0x358637bd19147423 */ /* 0x001fcc0000000014 */
[----:B------:R-:W0:Y:S02]  /*06f0*/  MUFU.RSQ R20, R20 ;  /* 0x0000001400147308 */ /* 0x000e240000001400 */
.L_x_1:
[----:B------:R1:W2:Y:S01]  /*0700*/  LDG.E.EL.U16 R12, [R22.64] ;  /* 0x00000004160c7981 */ /* 0x0002a2000c2e1500 */
[----:B------:R-:W-:Y:S01]  /*0710*/  IADD3 R21, P0, R8, 0x200, RZ ;  /* 0x0000020008157810 */ /* 0x000fe20007f1e0ff */
[----:B------:R-:W-:-:S03]  /*0720*/  IMAD.MOV.U32 R25, RZ, RZ, 0x2 ;  /* 0x00000002ff197424 */ /* 0x000fc600078e00ff */
[----:B0-----:R-:W-:Y:S01]  /*0730*/  LOP3.LUT R26, R0, R21, RZ, 0xfc, !PT ;  /* 0x00000015001a7212 */ /* 0x001fe200078efcff */
[----:B------:R-:W-:Y:S01]  /*0740*/  CS2R R4, SRZ ;  /* 0x0000000000047805 */ /* 0x000fe2000001ff00 */
[----:B------:R-:W-:Y:S01]  /*0750*/  CS2R R6, SRZ ;  /* 0x0000000000067805 */ /* 0x000fe2000001ff00 */
[----:B------:R-:W-:Y:S01]  /*0760*/  CS2R R8, SRZ ;  /* 0x0000000000087805 */ /* 0x000fe2000001ff00 */
[----:B------:R-:W-:Y:S01]  /*0770*/  CS2R R10, SRZ ;  /* 0x00000000000a7805 */ /* 0x000fe2000001ff00 */
[----:B------:R-:W-:-:S04]  /*0780*/  IMAD.WIDE R16, R26, R25, c[0x0][0x160] ;  /* 0x000058001a107625 */ /* 0x000fc800078e0219 */
[----:B------:R-:W-:Y:S01]  /*0790*/  IMAD.WIDE R18, R26, R25, c[0x0][0x168] ;  /* 0x00005a001a127625 */ /* 0x000fe200078e0219 */
[----:B------:R-:W3:Y:S04]  /*07a0*/  @!P1 LDG.E.EF.128 R4, [R16.64] ;  /* 0x0000000410049981 */ /* 0x000ee8000c0e1d00 */
[----:B------:R4:W5:Y:S04]  /*07b0*/  @!P1 LDG.E.EF.128 R8, [R18.64] ;  /* 0x0000000412089981 */ /* 0x000968000c0e1d00 */
[----:B------:R-:W-:Y:S01]  /*07c0*/  BAR.SYNC.DEFER_BLOCKING 0x0 ;  /* 0x0000000000007b1d */ /* 0x000fe20000010000 */
[----:B------:R-:W-:-:S02]  /*07d0*/  IADD3.X R24, RZ, R24, RZ, P0, !PT ;  /* 0x00000018ff187210 */ /* 0x000fc400007fe4ff */
[----:B------:R-:W-:-:S04]  /*07e0*/  ISETP.GE.U32.AND P0, PT, R21, 0xe00, PT ;  /* 0x00000e001500780c */ /* 0x000fc80003f06070 */
[----:B------:R-:W-:Y:S02]  /*07f0*/  ISETP.GE.U32.AND.EX P0, PT, R24, RZ, PT, P0 ;  /* 0x000000ff1800720c */ /* 0x000fe40003f06100 */
[----:B-1----:R-:W-:-:S04]  /*0800*/  IADD3 R22, P2, R22, 0x400, RZ ;  /* 0x0000040016167810 */ /* 0x002fc80007f5e0ff */
[----:B------:R-:W-:Y:S02]  /*0810*/  IADD3.X R23, RZ, R23, RZ, P2, !PT ;  /* 0x00000017ff177210 */ /* 0x000fe400017fe4ff */
[----:B--2---:R-:W-:-:S05]  /*0820*/  SHF.L.U32 R32, R12, 0x10, RZ ;  /* 0x000000100c207819 */ /* 0x004fca00000006ff */
[----:B------:R1:W-:Y:S04]  /*0830*/  STS [R3.X4], R32 ;  /* 0x0000002003007388 */ /* 0x0003e80000004800 */
[----:B------:R-:W-:Y:S01]  /*0840*/  BAR.SYNC.DEFER_BLOCKING 0x0 ;  /* 0x0000000000007b1d */ /* 0x000fe20000010000 */
[----:B---3--:R-:W-:-:S05]  /*0850*/  SHF.L.U32 R29, R5, 0x10, RZ ;  /* 0x00000010051d7819 */ /* 0x008fca00000006ff */
[----:B------:R-:W2:Y:S04]  /*0860*/  LDS.128 R12, [R2.X4] ;  /* 0x00000000020c7984 */ /* 0x000ea80000004c00 */
[----:B----4-:R-:W3:Y:S01]  /*0870*/  LDS.128 R16, [R2.X4+0x10] ;  /* 0x0000100002107984 */ /* 0x010ee20000004c00 */
[----:B-----5:R-:W-:Y:S01]  /*0880*/  SHF.L.U32 R30, R9, 0x10, RZ ;  /* 0x00000010091e7819 */ /* 0x020fe200000006ff */
[----:B------:R-:W-:Y:S01]  /*0890*/  IMAD.U32 R28, R8, 0x10000, RZ ;  /* 0x00010000081c7824 */ /* 0x000fe200078e00ff */
[C---:B------:R-:W-:Y:S02]  /*08a0*/  PRMT R8, R4.reuse, 0x7632, R8 ;  /* 0x0000763204087816 */ /* 0x040fe40000000008 */
[----:B------:R-:W-:Y:S01]  /*08b0*/  SHF.L.U32 R27, R4, 0x10, RZ ;  /* 0x00000010041b7819 */ /* 0x000fe200000006ff */
[----:B------:R-:W-:Y:S01]  /*08c0*/  IMAD.U32 R4, R6, 0x10000, RZ ;  /* 0x0001000006047824 */ /* 0x000fe200078e00ff */
[----:B------:R-:W-:Y:S01]  /*08d0*/  SHF.L.U32 R31, R10, 0x10, RZ ;  /* 0x000000100a1f7819 */ /* 0x000fe200000006ff */
[----:B------:R-:W-:Y:S01]  /*08e0*/  FADD R29, R29, R30 ;  /* 0x0000001e1d1d7221 */ /* 0x000fe20000000000 */
[----:B------:R-:W-:-:S02]  /*08f0*/  PRMT R9, R5, 0x7632, R9 ;  /* 0x0000763205097816 */ /* 0x000fc40000000009 */
[----:B------:R-:W-:Y:S01]  /*0900*/  PRMT R30, R8, 0x7632, R30 ;  /* 0x00007632081e7816 */ /* 0x000fe2000000001e */
[--C-:B------:R-:W-:Y:S01]  /*0910*/  FADD R5, R4, R31.reuse ;  /* 0x0000001f04057221 */ /* 0x100fe20000000000 */
[----:B-1----:R-:W-:Y:S01]  /*0920*/  PRMT R32, R6, 0x7632, R32 ;  /* 0x0000763206207816 */ /* 0x002fe20000000020 */
[C---:B------:R-:W-:Y:S01]  /*0930*/  IMAD.U32 R6, R11.reuse, 0x10000, RZ ;  /* 0x000100000b067824 */ /* 0x040fe200078e00ff */
[----:B------:R-:W-:Y:S01]  /*0940*/  PRMT R4, R11, 0x7632, R4 ;  /* 0x000076320b047816 */ /* 0x000fe20000000004 */
[----:B------:R-:W-:Y:S01]  /*0950*/  FADD R27, R27, R28 ;  /* 0x0000001c1b1b7221 */ /* 0x000fe20000000000 */
[----:B------:R-:W-:Y:S02]  /*0960*/  PRMT R31, R9, 0x7632, R31 ;  /* 0x00007632091f7816 */ /* 0x000fe4000000001f */
[----:B------:R-:W-:Y:S02]  /*0970*/  SHF.L.U32 R11, R8, 0x10, RZ ;  /* 0x00000010080b7819 */ /* 0x000fe400000006ff */
[----:B------:R-:W-:-:S02]  /*0980*/  SHF.L.U32 R30, R30, 0x10, RZ ;  /* 0x000000101e1e7819 */ /* 0x000fc400000006ff */
[----:B------:R-:W-:Y:S02]  /*0990*/  PRMT R28, R7, 0x7632, R28 ;  /* 0x00007632071c7816 */ /* 0x000fe4000000001c */
[----:B------:R-:W-:Y:S02]  /*09a0*/  PRMT R10, R10, 0x7632, R10 ;  /* 0x000076320a0a7816 */ /* 0x000fe4000000000a */
[----:B------:R-:W-:Y:S01]  /*09b0*/  SHF.L.U32 R8, R32, 0x10, RZ ;  /* 0x0000001020087819 */ /* 0x000fe200000006ff */
[----:B------:R-:W-:Y:S01]  /*09c0*/  FADD R11, R11, R30 ;  /* 0x0000001e0b0b7221 */ /* 0x000fe20000000000 */
[----:B------:R-:W-:Y:S02]  /*09d0*/  SHF.L.U32 R9, R9, 0x10, RZ ;  /* 0x0000001009097819 */ /* 0x000fe400000006ff */
[----:B------:R-:W-:Y:S01]  /*09e0*/  SHF.L.U32 R32, R31, 0x10, RZ ;  /* 0x000000101f207819 */ /* 0x000fe200000006ff */
[----:B------:R-:W-:Y:S01]  /*09f0*/  IMAD.U32 R28, R28, 0x10000, RZ ;  /* 0x000100001c1c7824 */ /* 0x000fe200078e00ff */
[----:B------:R-:W-:Y:S01]  /*0a00*/  SHF.L.U32 R7, R7, 0x10, RZ ;  /* 0x0000001007077819 */ /* 0x000fe200000006ff */
[----:B------:R-:W-:Y:S01]  /*0a10*/  IMAD.U32 R33, R4, 0x10000, RZ ;  /* 0x0001000004217824 */ /* 0x000fe200078e00ff */
[----:B------:R-:W-:Y:S01]  /*0a20*/  SHF.L.U32 R31, R10, 0x10, RZ ;  /* 0x000000100a1f7819 */ /* 0x000fe200000006ff */
[----:B------:R-:W-:Y:S01]  /*0a30*/  FADD R9, R9, R32 ;  /* 0x0000002009097221 */ /* 0x000fe20000000000 */
[----:B0-----:R-:W-:Y:S01]  /*0a40*/  FMUL R4, R20, R11 ;  /* 0x0000000b14047220 */ /* 0x001fe20000400000 */
[----:B------:R-:W-:Y:S01]  /*0a50*/  FADD R7, R7, R6 ;  /* 0x0000000607077221 */ /* 0x000fe20000000000 */
[----:B------:R-:W-:Y:S01]  /*0a60*/  FADD R33, R28, R33 ;  /* 0x000000211c217221 */ /* 0x000fe20000000000 */
[----:B------:R-:W-:Y:S01]  /*0a70*/  FADD R31, R8, R31 ;  /* 0x0000001f081f7221 */ /* 0x000fe20000000000 */
[----:B------:R-:W-:Y:S01]  /*0a80*/  FMUL R6, R20, R9 ;  /* 0x0000000914067220 */ /* 0x000fe20000400000 */
[----:B--2---:R-:W-:Y:S01]  /*0a90*/  FMUL R13, R4, R13 ;  /* 0x0000000d040d7220 */ /* 0x004fe20000400000 */
[C---:B------:R-:W-:Y:S01]  /*0aa0*/  FMUL R27, R20.reuse, R27 ;  /* 0x0000001b141b7220 */ /* 0x040fe20000400000 */
[C---:B------:R-:W-:Y:S01]  /*0ab0*/  FMUL R29, R20.reuse, R29 ;  /* 0x0000001d141d7220 */ /* 0x040fe20000400000 */
[C---:B------:R-:W-:Y:S01]  /*0ac0*/  FMUL R5, R20.reuse, R5 ;  /* 0x0000000514057220 */ /* 0x040fe20000400000 */
[C---:B------:R-:W-:Y:S01]  /*0ad0*/  FMUL R4, R20.reuse, R31 ;  /* 0x0000001f14047220 */ /* 0x040fe20000400000 */
[C---:B------:R-:W-:Y:S01]  /*0ae0*/  FMUL R7, R20.reuse, R7 ;  /* 0x0000000714077220 */ /* 0x040fe20000400000 */
[----:B------:R-:W-:Y:S01]  /*0af0*/  FMUL R8, R20, R33 ;  /* 0x0000002114087220 */ /* 0x000fe20000400000 */
[----:B------:R-:W-:Y:S01]  /*0b00*/  FMUL R15, R15, R6 ;  /* 0x000000060f0f7220 */ /* 0x000fe20000400000 */
[----:B------:R-:W-:Y:S01]  /*0b10*/  FMUL R12, R27, R12 ;  /* 0x0000000c1b0c7220 */ /* 0x000fe20000400000 */
[----:B------:R-:W-:Y:S01]  /*0b20*/  FMUL R14, R14, R29 ;  /* 0x0000001d0e0e7220 */ /* 0x000fe20000400000 */
[----:B---3--:R-:W-:Y:S01]  /*0b30*/  FMUL R6, R5, R16 ;  /* 0x0000001005067220 */ /* 0x008fe20000400000 */
[----:B------:R-:W-:Y:S01]  /*0b40*/  FMUL R17, R4, R17 ;  /* 0x0000001104117220 */ /* 0x000fe20000400000 */
[----:B------:R-:W-:Y:S01]  /*0b50*/  FMUL R7, R18, R7 ;  /* 0x0000000712077220 */ /* 0x000fe20000400000 */
[----:B------:R-:W-:Y:S01]  /*0b60*/  FMUL R8, R19, R8 ;  /* 0x0000000813087220 */ /* 0x000fe20000400000 */
[----:B------:R-:W-:Y:S01]  /*0b70*/  F2FP.BF16.PACK_AB R4, R13, R12 ;  /* 0x0000000c0d04723e */ /* 0x000fe200000010ff */
[----:B------:R-:W-:Y:S01]  /*0b80*/  IMAD.WIDE R26, R26, R25, c[0x0][0x178] ;  /* 0x00005e001a1a7625 */ /* 0x000fe200078e0219 */
[----:B------:R-:W-:-:S02]  /*0b90*/  F2FP.BF16.PACK_AB R5, R15, R14 ;  /* 0x0000000e0f05723e */ /* 0x000fc400000010ff */
[----:B------:R-:W-:Y:S02]  /*0ba0*/  F2FP.BF16.PACK_AB R6, R17, R6 ;  /* 0x000000061106723e */ /* 0x000fe400000010ff */
[----:B------:R-:W-:Y:S02]  /*0bb0*/  F2FP.BF16.PACK_AB R7, R8, R7 ;  /* 0x000000070807723e */ /* 0x000fe400000010ff */
[----:B------:R-:W-:-:S03]  /*0bc0*/  MOV R8, R21 ;  /* 0x0000001500087202 */ /* 0x000fc60000000f00 */
[----:B------:R0:W-:Y:S01]  /*0bd0*/  @!P1 STG.E.128 [R26.64], R4 ;  /* 0x000000041a009986 */ /* 0x0001e2000c101d04 */
[----:B------:R-:W-:Y:S05]  /*0be0*/  @!P0 BRA `(.L_x_1) ;  /* 0xfffffb1000008947 */ /* 0x000fea000383ffff */
[----:B------:R-:W-:Y:S05]  /*0bf0*/  EXIT ;  /* 0x000000000000794d */ /* 0x000fea0003800000 */
.L_x_2:
[----:B------:R-:W-:-:S00]  /*0c00*/  BRA `(.L_x_2) ;  /* 0xfffffff000007947 */ /* 0x000fc0000383ffff */
[----:B------:R-:W-:-:S00]  /*0c10*/  NOP ;  /* 0x0000000000007918 */ /* 0x000fc00000000000 */
        /* <DEDUP_REMOVED lines=14> */
.L_x_3:


//--------------------- .nv.global.init           --------------------------
	.section	.nv.global.init,"aw",@progbits
.nv.global.init:
	.type		_$_str,@object
	.size		_$_str,(.L_0 - _$_str)
_$_str:
        /*0000*/ 	.byte	0x5f, 0x5f, 0x43, 0x55, 0x44, 0x41, 0x5f, 0x46, 0x54, 0x5a, 0x00
.L_0:


//--------------------- .nv.shared.triton_red_fused__to_copy_add_mean_mul_pow_rsqrt_9 --------------------------
	.section	.nv.shared.triton_red_fused__to_copy_add_mean_mul_pow_rsqrt_9,"aw",@nobits
	.sectionflags	@""
	.align	16
